	.headerflags	@"EF_CUDA_TEXMODE_UNIFIED EF_CUDA_64BIT_ADDRESS EF_CUDA_ACCELERATORS EF_CUDA_SM90 EF_CUDA_VIRTUAL_SM(EF_CUDA_SM90)"
	.elftype	@"ET_EXEC"


//--------------------- .nv.info                  --------------------------
	.section	.nv.info,"",@"SHT_CUDA_INFO"
	.align	4


	//----- nvinfo : EIATTR_REGCOUNT
	.align		4
        /*0000*/ 	.byte	0x04, 0x2f
        /*0002*/ 	.short	(.L_1 - .L_0)
	.align		4
.L_0:
        /*0004*/ 	.word	index@(triton_poi_fused_convolution_leaky_relu_30)
        /*0008*/ 	.word	0x00000014


	//----- nvinfo : EIATTR_MIN_STACK_SIZE
	.align		4
.L_1:
        /*000c*/ 	.byte	0x04, 0x12
        /*000e*/ 	.short	(.L_3 - .L_2)
	.align		4
.L_2:
        /*0010*/ 	.word	index@(triton_poi_fused_convolution_leaky_relu_30)
        /*0014*/ 	.word	0x00000000


	//----- nvinfo : EIATTR_FRAME_SIZE
	.align		4
.L_3:
        /*0018*/ 	.byte	0x04, 0x11
        /*001a*/ 	.short	(.L_5 - .L_4)
	.align		4
.L_4:
        /*001c*/ 	.word	index@(triton_poi_fused_convolution_leaky_relu_30)
        /*0020*/ 	.word	0x00000000


	//----- nvinfo : EIATTR_MIN_STACK_SIZE
	.align		4
.L_5:
        /*0024*/ 	.byte	0x04, 0x12
        /*0026*/ 	.short	(.L_7 - .L_6)
	.align		4
.L_6:
        /*0028*/ 	.word	index@(triton_poi_fused_convolution_leaky_relu_30)
        /*002c*/ 	.word	0x00000000
.L_7:


//--------------------- .nv.info.triton_poi_fused_convolution_leaky_relu_30 --------------------------
	.section	.nv.info.triton_poi_fused_convolution_leaky_relu_30,"",@"SHT_CUDA_INFO"
	.sectionflags	@""
	.align	4


	//----- nvinfo : EIATTR_CUDA_API_VERSION
	.align		4
        /*0000*/ 	.byte	0x04, 0x37
        /*0002*/ 	.short	(.L_9 - .L_8)
.L_8:
        /*0004*/ 	.word	0x0000007c


	//----- nvinfo : EIATTR_KPARAM_INFO
	.align		4
.L_9:
        /*0008*/ 	.byte	0x04, 0x17
        /*000a*/ 	.short	(.L_11 - .L_10)
.L_10:
        /*000c*/ 	.word	0x00000000
        /*0010*/ 	.short	0x0005
        /*0012*/ 	.short	0x0028
        /*0014*/ 	.byte	0x00, 0xf0, 0x11, 0x00


	//----- nvinfo : EIATTR_KPARAM_INFO
	.align		4
.L_11:
        /*0018*/ 	.byte	0x04, 0x17
        /*001a*/ 	.short	(.L_13 - .L_12)
.L_12:
        /*001c*/ 	.word	0x00000000
        /*0020*/ 	.short	0x0004
        /*0022*/ 	.short	0x0020
        /*0024*/ 	.byte	0x00, 0xf4, 0x21, 0x00


	//----- nvinfo : EIATTR_KPARAM_INFO
	.align		4
.L_13:
        /*0028*/ 	.byte	0x04, 0x17
        /*002a*/ 	.short	(.L_15 - .L_14)
.L_14:
        /*002c*/ 	.word	0x00000000
        /*0030*/ 	.short	0x0003
        /*0032*/ 	.short	0x0018
        /*0034*/ 	.byte	0x00, 0xf4, 0x21, 0x00


	//----- nvinfo : EIATTR_KPARAM_INFO
	.align		4
.L_15:
        /*0038*/ 	.byte	0x04, 0x17
        /*003a*/ 	.short	(.L_17 - .L_16)
.L_16:
        /*003c*/ 	.word	0x00000000
        /*0040*/ 	.short	0x0002
        /*0042*/ 	.short	0x0010
        /*0044*/ 	.byte	0x00, 0xf4, 0x21, 0x00


	//----- nvinfo : EIATTR_KPARAM_INFO
	.align		4
.L_17:
        /*0048*/ 	.byte	0x04, 0x17
        /*004a*/ 	.short	(.L_19 - .L_18)
.L_18:
        /*004c*/ 	.word	0x00000000
        /*0050*/ 	.short	0x0001
        /*0052*/ 	.short	0x0008
        /*0054*/ 	.byte	0x00, 0xf4, 0x21, 0x00


	//----- nvinfo : EIATTR_KPARAM_INFO
	.align		4
.L_19:
        /*0058*/ 	.byte	0x04, 0x17
        /*005a*/ 	.short	(.L_21 - .L_20)
.L_20:
        /*005c*/ 	.word	0x00000000
        /*0060*/ 	.short	0x0000
        /*0062*/ 	.short	0x0000
        /*0064*/ 	.byte	0x00, 0xf4, 0x21, 0x00


	//----- nvinfo : EIATTR_SPARSE_MMA_MASK
	.align		4
.L_21:
        /*0068*/ 	.byte	0x03, 0x50
        /*006a*/ 	.short	0x0000


	//----- nvinfo : EIATTR_MAXREG_COUNT
	.align		4
        /*006c*/ 	.byte	0x03, 0x1b
        /*006e*/ 	.short	0x00ff


	//----- nvinfo : EIATTR_EXIT_INSTR_OFFSETS
	.align		4
        /*0070*/ 	.byte	0x04, 0x1c
        /*0072*/ 	.short	(.L_23 - .L_22)


	//   ....[0]....
.L_22:
        /*0074*/ 	.word	0x00000320


	//----- nvinfo : EIATTR_REQNTID
	.align		4
.L_23:
        /*0078*/ 	.byte	0x04, 0x10
        /*007a*/ 	.short	(.L_25 - .L_24)
.L_24:
        /*007c*/ 	.word	0x00000080
        /*0080*/ 	.word	0x00000001
        /*0084*/ 	.word	0x00000001


	//----- nvinfo : EIATTR_CBANK_PARAM_SIZE
	.align		4
.L_25:
        /*0088*/ 	.byte	0x03, 0x19
        /*008a*/ 	.short	0x002c


	//----- nvinfo : EIATTR_PARAM_CBANK
	.align		4
        /*008c*/ 	.byte	0x04, 0x0a
        /*008e*/ 	.short	(.L_27 - .L_26)
	.align		4
.L_26:
        /*0090*/ 	.word	index@(.nv.constant0.triton_poi_fused_convolution_leaky_relu_30)
        /*0094*/ 	.short	0x0210
        /*0096*/ 	.short	0x002c


	//----- nvinfo : EIATTR_SW_WAR
	.align		4
.L_27:
        /*0098*/ 	.byte	0x04, 0x36
        /*009a*/ 	.short	(.L_29 - .L_28)
.L_28:
        /*009c*/ 	.word	0x00000008
.L_29:


//--------------------- .nv.callgraph             --------------------------
	.section	.nv.callgraph,"",@"SHT_CUDA_CALLGRAPH"
	.align	4
	.sectionentsize	8
	.align		4
        /*0000*/ 	.word	0x00000000
	.align		4
        /*0004*/ 	.word	0xffffffff
	.align		4
        /*0008*/ 	.word	0x00000000
	.align		4
        /*000c*/ 	.word	0xfffffffe
	.align		4
        /*0010*/ 	.word	0x00000000
	.align		4
        /*0014*/ 	.word	0xfffffffd
	.align		4
        /*0018*/ 	.word	0x00000000
	.align		4
        /*001c*/ 	.word	0xfffffffc


//--------------------- .text.triton_poi_fused_convolution_leaky_relu_30 --------------------------
	.section	.text.triton_poi_fused_convolution_leaky_relu_30,"ax",@progbits
	.align	128
        .global         triton_poi_fused_convolution_leaky_relu_30
        .type           triton_poi_fused_convolution_leaky_relu_30,@function
        .size           triton_poi_fused_convolution_leaky_relu_30,(.L_x_1 - triton_poi_fused_convolution_leaky_relu_30)
        .other          triton_poi_fused_convolution_leaky_relu_30,@"STO_CUDA_ENTRY STV_DEFAULT"
triton_poi_fused_convolution_leaky_relu_30:
.text.triton_poi_fused_convolution_leaky_relu_30:
[----:B------:R-:W-:Y:S01]  /*0000*/  LDC R1, c[0x0][0x28] ;  /* 0x00000a00ff017b82 */ /* 0x000fe20000000800 */
[----:B------:R-:W1:Y:S07]  /*0010*/  S2R R0, SR_TID.X ;  /* 0x0000000000007919 */ /* 0x000e6e0000002100 */
[----:B------:R-:W2:Y:S01]  /*0020*/  LDC.64 R6, c[0x0][0x220] ;  /* 0x00008800ff067b82 */ /* 0x000ea20000000a00 */
[----:B------:R-:W-:Y:S01]  /*0030*/  ULDC.64 UR4, c[0x0][0x208] ;  /* 0x0000820000047ab9 */ /* 0x000fe20000000a00 */
[----:B------:R-:W-:Y:S01]  /*0040*/  ULDC.64 UR6, c[0x0][0x228] ;  /* 0x00008a0000067ab9 */ /* 0x000fe20000000a00 */
[----:B------:R-:W3:Y:S01]  /*0050*/  S2R R5, SR_CTAID.X ;  /* 0x0000000000057919 */ /* 0x000ee20000002500 */
[----:B------:R-:W-:-:S04]  /*0060*/  ULDC.64 UR8, c[0x0][0x230] ;  /* 0x00008c0000087ab9 */ /* 0x000fc80000000a00 */
[----:B------:R-:W4:Y:S01]  /*0070*/  LDC.64 R2, c[0x0][0x210] ;  /* 0x00008400ff027b82 */ /* 0x000f220000000a00 */
[----:B-1----:R-:W-:Y:S01]  /*0080*/  IMAD.SHL.U32 R0, R0, 0x2, RZ ;  /* 0x0000000200007824 */ /* 0x002fe200078e00ff */
[----:B---3--:R-:W-:-:S04]  /*0090*/  SHF.R.S32.HI R9, RZ, 0x17, R5 ;  /* 0x00000017ff097819 */ /* 0x008fc80000011405 */
[----:B------:R-:W-:Y:S02]  /*00a0*/  LOP3.LUT R0, R0, 0xfe, RZ, 0xc0, !PT ;  /* 0x000000fe00007812 */ /* 0x000fe400078ec0ff */
[----:B------:R-:W-:-:S03]  /*00b0*/  SGXT R9, R9, 0x1 ;  /* 0x000000010909781a */ /* 0x000fc60000000200 */
[----:B------:R-:W-:Y:S02]  /*00c0*/  IMAD R0, R5, 0x100, R0 ;  /* 0x0000010005007824 */ /* 0x000fe400078e0200 */
[----:B------:R-:W1:Y:S02]  /*00d0*/  LDC.64 R4, c[0x0][0x218] ;  /* 0x00008600ff047b82 */ /* 0x000e640000000a00 */
[----:B----4-:R-:W-:Y:S01]  /*00e0*/  IMAD.WIDE R2, R0, 0x4, R2 ;  /* 0x0000000400027825 */ /* 0x010fe200078e0202 */
[----:B------:R-:W-:-:S04]  /*00f0*/  LEA.HI R9, R9, R0, RZ, 0xa ;  /* 0x0000000009097211 */ /* 0x000fc800078f50ff */
[----:B------:R-:W-:-:S05]  /*0100*/  LOP3.LUT R9, R9, 0xfffffc00, RZ, 0xc0, !PT ;  /* 0xfffffc0009097812 */ /* 0x000fca00078ec0ff */
[----:B------:R-:W-:-:S04]  /*0110*/  IMAD.IADD R9, R0, 0x1, -R9 ;  /* 0x0000000100097824 */ /* 0x000fc800078e0a09 */
[----:B--2---:R-:W-:Y:S02]  /*0120*/  IMAD.WIDE R6, R9, 0x4, R6 ;  /* 0x0000000409067825 */ /* 0x004fe400078e0206 */
[----:B------:R-:W2:Y:S04]  /*0130*/  LDG.E.64 R8, desc[UR4][R2.64] ;  /* 0x0000000402087981 */ /* 0x000ea8000c1e1b00 */
[----:B------:R-:W2:Y:S01]  /*0140*/  LDG.E.EL.64 R6, desc[UR4][R6.64] ;  /* 0x0000000406067981 */ /* 0x000ea2000c2e1b00 */
[----:B-1----:R-:W-:-:S05]  /*0150*/  IMAD.WIDE R4, R0, 0x4, R4 ;  /* 0x0000000400047825 */ /* 0x002fca00078e0204 */
[----:B------:R-:W3:Y:S01]  /*0160*/  LDG.E.64 R10, desc[UR4][R4.64] ;  /* 0x00000004040a7981 */ /* 0x000ee2000c1e1b00 */
[----:B------:R-:W-:Y:S02]  /*0170*/  SHF.R.S32.HI R14, RZ, 0x1f, R0 ;  /* 0x0000001fff0e7819 */ /* 0x000fe40000011400 */
[C---:B--2---:R-:W-:Y:S01]  /*0180*/  FSETP.GT.AND P0, PT, R8.reuse, -R6, PT ;  /* 0x800000060800720b */ /* 0x044fe20003f04000 */
[----:B------:R-:W-:Y:S01]  /*0190*/  FADD R8, R8, R6 ;  /* 0x0000000608087221 */ /* 0x000fe20000000000 */
[C---:B------:R-:W-:Y:S01]  /*01a0*/  FSETP.GT.AND P1, PT, R9.reuse, -R7, PT ;  /* 0x800000070900720b */ /* 0x040fe20003f24000 */
[----:B------:R-:W-:Y:S01]  /*01b0*/  FADD R9, R9, R7 ;  /* 0x0000000709097221 */ /* 0x000fe20000000000 */
[----:B------:R-:W-:Y:S02]  /*01c0*/  SEL R12, RZ, 0x1, !P0 ;  /* 0x00000001ff0c7807 */ /* 0x000fe40004000000 */
[----:B------:R-:W-:Y:S02]  /*01d0*/  SEL R13, RZ, 0x100, !P1 ;  /* 0x00000100ff0d7807 */ /* 0x000fe40004800000 */
[----:B---3--:R-:W-:-:S02]  /*01e0*/  FSETP.GT.AND P2, PT, R6, -R10, PT ;  /* 0x8000000a0600720b */ /* 0x008fc40003f44000 */
[C---:B------:R-:W-:Y:S01]  /*01f0*/  FSETP.GT.AND P3, PT, R7.reuse, -R11, PT ;  /* 0x8000000b0700720b */ /* 0x040fe20003f64000 */
[----:B------:R-:W-:Y:S02]  /*0200*/  IMAD.IADD R15, R12, 0x1, R13 ;  /* 0x000000010c0f7824 */ /* 0x000fe400078e020d */
[----:B------:R-:W-:Y:S01]  /*0210*/  FADD R12, R6, R10 ;  /* 0x0000000a060c7221 */ /* 0x000fe20000000000 */
[----:B------:R-:W-:Y:S01]  /*0220*/  IADD3 R6, P4, R0, UR6, RZ ;  /* 0x0000000600067c10 */ /* 0x000fe2000ff9e0ff */
[----:B------:R-:W-:Y:S01]  /*0230*/  FADD R13, R7, R11 ;  /* 0x0000000b070d7221 */ /* 0x000fe20000000000 */
[----:B------:R-:W-:Y:S01]  /*0240*/  IADD3 R10, P5, R0, UR8, RZ ;  /* 0x00000008000a7c10 */ /* 0x000fe2000ffbe0ff */
[----:B------:R-:W-:Y:S01]  /*0250*/  @!P0 FMUL R8, R8, 0.10000000149011611938 ;  /* 0x3dcccccd08088820 */ /* 0x000fe20000400000 */
[----:B------:R-:W-:Y:S01]  /*0260*/  SEL R0, RZ, 0x1, !P2 ;  /* 0x00000001ff007807 */ /* 0x000fe20005000000 */
[----:B------:R-:W-:Y:S01]  /*0270*/  @!P1 FMUL R9, R9, 0.10000000149011611938 ;  /* 0x3dcccccd09099820 */ /* 0x000fe20000400000 */
[----:B------:R-:W-:-:S02]  /*0280*/  SEL R17, RZ, 0x100, !P3 ;  /* 0x00000100ff117807 */ /* 0x000fc40005800000 */
[----:B------:R-:W-:Y:S01]  /*0290*/  IADD3.X R7, R14, UR7, RZ, P4, !PT ;  /* 0x000000070e077c10 */ /* 0x000fe2000a7fe4ff */
[----:B------:R-:W-:Y:S01]  /*02a0*/  @!P2 FMUL R12, R12, 0.10000000149011611938 ;  /* 0x3dcccccd0c0ca820 */ /* 0x000fe20000400000 */
[----:B------:R-:W-:Y:S01]  /*02b0*/  IADD3.X R11, R14, UR9, RZ, P5, !PT ;  /* 0x000000090e0b7c10 */ /* 0x000fe2000affe4ff */
[----:B------:R-:W-:Y:S02]  /*02c0*/  IMAD.IADD R17, R0, 0x1, R17 ;  /* 0x0000000100117824 */ /* 0x000fe400078e0211 */
[----:B------:R-:W-:Y:S01]  /*02d0*/  @!P3 FMUL R13, R13, 0.10000000149011611938 ;  /* 0x3dcccccd0d0db820 */ /* 0x000fe20000400000 */
[----:B------:R-:W-:Y:S04]  /*02e0*/  STG.E.U16 desc[UR4][R6.64], R15 ;  /* 0x0000000f06007986 */ /* 0x000fe8000c101504 */
[----:B------:R-:W-:Y:S04]  /*02f0*/  STG.E.64 desc[UR4][R2.64], R8 ;  /* 0x0000000802007986 */ /* 0x000fe8000c101b04 */
[----:B------:R-:W-:Y:S04]  /*0300*/  STG.E.U16 desc[UR4][R10.64], R17 ;  /* 0x000000110a007986 */ /* 0x000fe8000c101504 */
[----:B------:R-:W-:Y:S01]  /*0310*/  STG.E.64 desc[UR4][R4.64], R12 ;  /* 0x0000000c04007986 */ /* 0x000fe2000c101b04 */
[----:B------:R-:W-:Y:S05]  /*0320*/  EXIT ;  /* 0x000000000000794d */ /* 0x000fea0003800000 */
.L_x_0:
[----:B------:R-:W-:-:S00]  /*0330*/  BRA `(.L_x_0) ;  /* 0xfffffffc00fc7947 */ /* 0x000fc0000383ffff */
[----:B------:R-:W-:-:S00]  /*0340*/  NOP ;  /* 0x0000000000007918 */ /* 0x000fc00000000000 */
        /* <DEDUP_REMOVED lines=11> */
.L_x_1:


//--------------------- .nv.constant0.triton_poi_fused_convolution_leaky_relu_30 --------------------------
	.section	.nv.constant0.triton_poi_fused_convolution_leaky_relu_30,"a",@progbits
	.sectionflags	@""
	.align	4
.nv.constant0.triton_poi_fused_convolution_leaky_relu_30:
	.zero		572
